//
// Generated by NVIDIA NVVM Compiler
//
// Compiler Build ID: CL-36424714
// Cuda compilation tools, release 13.0, V13.0.88
// Based on NVVM 20.0.0
//

.version 9.0
.target sm_100
.address_size 64

	// .globl	_Z15jacobi2D_kernelPdS_S_dl

.visible .entry _Z15jacobi2D_kernelPdS_S_dl(
	.param .u64 .ptr .align 1 _Z15jacobi2D_kernelPdS_S_dl_param_0,
	.param .u64 .ptr .align 1 _Z15jacobi2D_kernelPdS_S_dl_param_1,
	.param .u64 .ptr .align 1 _Z15jacobi2D_kernelPdS_S_dl_param_2,
	.param .f64 _Z15jacobi2D_kernelPdS_S_dl_param_3,
	.param .u64 _Z15jacobi2D_kernelPdS_S_dl_param_4
)
{
	.reg .pred 	%p<6>;
	.reg .b32 	%r<14>;
	.reg .b64 	%rd<32>;
	.reg .b64 	%fd<13>;

	ld.param.u64 	%rd2, [_Z15jacobi2D_kernelPdS_S_dl_param_0];
	ld.param.u64 	%rd3, [_Z15jacobi2D_kernelPdS_S_dl_param_1];
	ld.param.u64 	%rd4, [_Z15jacobi2D_kernelPdS_S_dl_param_2];
	ld.param.f64 	%fd1, [_Z15jacobi2D_kernelPdS_S_dl_param_3];
	ld.param.u64 	%rd6, [_Z15jacobi2D_kernelPdS_S_dl_param_4];
	mov.u32 	%r2, %ntid.x;
	mov.u32 	%r3, %ctaid.x;
	mov.u32 	%r4, %tid.x;
	mad.lo.s32 	%r1, %r2, %r3, %r4;
	mov.u32 	%r5, %ntid.y;
	mov.u32 	%r6, %ctaid.y;
	mov.u32 	%r7, %tid.y;
	mad.lo.s32 	%r8, %r5, %r6, %r7;
	cvt.s64.s32 	%rd7, %r1;
	cvt.u64.u32 	%rd1, %r8;
	max.s64 	%rd8, %rd7, %rd1;
	setp.gt.s64 	%p1, %rd8, %rd6;
	setp.lt.s32 	%p2, %r1, 1;
	or.pred  	%p3, %p2, %p1;
	setp.eq.s32 	%p4, %r8, 0;
	or.pred  	%p5, %p3, %p4;
	@%p5 bra 	$L__BB0_2;
	cvt.u32.u64 	%r10, %rd1;
	cvta.to.global.u64 	%rd9, %rd4;
	cvta.to.global.u64 	%rd10, %rd3;
	cvta.to.global.u64 	%rd11, %rd2;
	mul.f64 	%fd2, %fd1, %fd1;
	cvt.u64.u32 	%rd12, %r1;
	add.s64 	%rd13, %rd6, 2;
	mul.lo.s64 	%rd14, %rd13, %rd1;
	add.s64 	%rd15, %rd14, %rd12;
	shl.b64 	%rd16, %rd15, 3;
	add.s64 	%rd17, %rd9, %rd16;
	ld.global.f64 	%fd3, [%rd17];
	add.s32 	%r11, %r1, -1;
	cvt.u64.u32 	%rd18, %r11;
	add.s64 	%rd19, %rd14, %rd18;
	shl.b64 	%rd20, %rd19, 3;
	add.s64 	%rd21, %rd10, %rd20;
	ld.global.f64 	%fd4, [%rd21];
	fma.rn.f64 	%fd5, %fd2, %fd3, %fd4;
	add.s32 	%r12, %r10, -1;
	cvt.u64.u32 	%rd22, %r12;
	mad.lo.s64 	%rd23, %rd13, %rd22, %rd12;
	shl.b64 	%rd24, %rd23, 3;
	add.s64 	%rd25, %rd10, %rd24;
	ld.global.f64 	%fd6, [%rd25];
	add.f64 	%fd7, %fd5, %fd6;
	add.s64 	%rd26, %rd10, %rd16;
	ld.global.f64 	%fd8, [%rd26+8];
	add.f64 	%fd9, %fd7, %fd8;
	add.s32 	%r13, %r10, 1;
	cvt.u64.u32 	%rd27, %r13;
	mad.lo.s64 	%rd28, %rd13, %rd27, %rd12;
	shl.b64 	%rd29, %rd28, 3;
	add.s64 	%rd30, %rd10, %rd29;
	ld.global.f64 	%fd10, [%rd30];
	add.f64 	%fd11, %fd9, %fd10;
	mul.f64 	%fd12, %fd11, 0d3FD0000000000000;
	add.s64 	%rd31, %rd11, %rd16;
	st.global.f64 	[%rd31], %fd12;
$L__BB0_2:
	ret;

}


// ===== COMPILED SASS (sm_100) =====

	.target	sm_100

	.elftype	@"ET_EXEC"


//--------------------- .note.nv.tkinfo           --------------------------
	.section	.note.nv.tkinfo,"",@"SHT_NOTE"
	.sectionflags	@"SHF_NOTE_NV_TKINFO"
	.tkinfo
        /*0018*/ 	.word	0x00000002
        /*0030*/ 	.string	""
        /*0030*/ 	.string	"ptxas"
        /*0030*/ 	.string	"Cuda compilation tools, release 13.0, V13.0.88"
        /*0030*/ 	.string	"Build cuda_13.0.r13.0/compiler.36424714_0"
        /*0030*/ 	.string	"-arch sm_100 -m 64 "



//--------------------- .note.nv.cuinfo           --------------------------
	.section	.note.nv.cuinfo,"",@"SHT_NOTE"
	.sectionflags	@"SHF_NOTE_NV_CUINFO"
        /*0018*/ 	.short	0x0002
        /*001a*/ 	.short	0x0064
        /*001c*/ 	.short	0x0082
	.zero		2


//--------------------- .nv.info                  --------------------------
	.section	.nv.info,"",@"SHT_CUDA_INFO"
	.align	4


	//----- nvinfo : EIATTR_REGCOUNT
	.align		4
        /*0000*/ 	.byte	0x04, 0x2f
        /*0002*/ 	.short	(.L_1 - .L_0)
	.align		4
.L_0:
        /*0004*/ 	.word	index@(_Z15jacobi2D_kernelPdS_S_dl)
        /*0008*/ 	.word	0x00000014


	//----- nvinfo : EIATTR_FRAME_SIZE
	.align		4
.L_1:
        /*000c*/ 	.byte	0x04, 0x11
        /*000e*/ 	.short	(.L_3 - .L_2)
	.align		4
.L_2:
        /*0010*/ 	.word	index@(_Z15jacobi2D_kernelPdS_S_dl)
        /*0014*/ 	.word	0x00000000


	//----- nvinfo : EIATTR_MIN_STACK_SIZE
	.align		4
.L_3:
        /*0018*/ 	.byte	0x04, 0x12
        /*001a*/ 	.short	(.L_5 - .L_4)
	.align		4
.L_4:
        /*001c*/ 	.word	index@(_Z15jacobi2D_kernelPdS_S_dl)
        /*0020*/ 	.word	0x00000000
.L_5:


//--------------------- .nv.compat                --------------------------
	.section	.nv.compat,"",@"SHT_CUDA_COMPAT_INFO"
	.align	4
        /*0000*/ 	.byte	0x02, 0x09, 0x00, 0x00, 0x02, 0x02, 0x01, 0x00, 0x02, 0x05, 0x05, 0x00, 0x03, 0x07, 0x01, 0x01
        /*0010*/ 	.byte	0x02, 0x03, 0x00, 0x00, 0x02, 0x06, 0x01, 0x00, 0x04, 0x0b, 0x08, 0x00, 0x01, 0x00, 0x00, 0x00
        /*0020*/ 	.byte	0x00, 0x00, 0x00, 0x00


//--------------------- .nv.info._Z15jacobi2D_kernelPdS_S_dl --------------------------
	.section	.nv.info._Z15jacobi2D_kernelPdS_S_dl,"",@"SHT_CUDA_INFO"
	.sectionflags	@""
	.align	4


	//----- nvinfo : EIATTR_CUDA_API_VERSION
	.align		4
        /*0000*/ 	.byte	0x04, 0x37
        /*0002*/ 	.short	(.L_7 - .L_6)
.L_6:
        /*0004*/ 	.word	0x00000082


	//----- nvinfo : EIATTR_KPARAM_INFO
	.align		4
.L_7:
        /*0008*/ 	.byte	0x04, 0x17
        /*000a*/ 	.short	(.L_9 - .L_8)
.L_8:
        /*000c*/ 	.word	0x00000000
        /*0010*/ 	.short	0x0004
        /*0012*/ 	.short	0x0020
        /*0014*/ 	.byte	0x00, 0xf0, 0x21, 0x00


	//----- nvinfo : EIATTR_KPARAM_INFO
	.align		4
.L_9:
        /*0018*/ 	.byte	0x04, 0x17
        /*001a*/ 	.short	(.L_11 - .L_10)
.L_10:
        /*001c*/ 	.word	0x00000000
        /*0020*/ 	.short	0x0003
        /*0022*/ 	.short	0x0018
        /*0024*/ 	.byte	0x00, 0xf0, 0x21, 0x00


	//----- nvinfo : EIATTR_KPARAM_INFO
	.align		4
.L_11:
        /*0028*/ 	.byte	0x04, 0x17
        /*002a*/ 	.short	(.L_13 - .L_12)
.L_12:
        /*002c*/ 	.word	0x00000000
        /*0030*/ 	.short	0x0002
        /*0032*/ 	.short	0x0010
        /*0034*/ 	.byte	0x00, 0xf5, 0x21, 0x00


	//----- nvinfo : EIATTR_KPARAM_INFO
	.align		4
.L_13:
        /*0038*/ 	.byte	0x04, 0x17
        /*003a*/ 	.short	(.L_15 - .L_14)
.L_14:
        /*003c*/ 	.word	0x00000000
        /*0040*/ 	.short	0x0001
        /*0042*/ 	.short	0x0008
        /*0044*/ 	.byte	0x00, 0xf5, 0x21, 0x00


	//----- nvinfo : EIATTR_KPARAM_INFO
	.align		4
.L_15:
        /*0048*/ 	.byte	0x04, 0x17
        /*004a*/ 	.short	(.L_17 - .L_16)
.L_16:
        /*004c*/ 	.word	0x00000000
        /*0050*/ 	.short	0x0000
        /*0052*/ 	.short	0x0000
        /*0054*/ 	.byte	0x00, 0xf5, 0x21, 0x00


	//----- nvinfo : EIATTR_SPARSE_MMA_MASK
	.align		4
.L_17:
        /*0058*/ 	.byte	0x03, 0x50
        /*005a*/ 	.short	0x0000


	//----- nvinfo : EIATTR_MAXREG_COUNT
	.align		4
        /*005c*/ 	.byte	0x03, 0x1b
        /*005e*/ 	.short	0x00ff


	//----- nvinfo : EIATTR_MERCURY_ISA_VERSION
	.align		4
        /*0060*/ 	.byte	0x03, 0x5f
        /*0062*/ 	.short	0x0101


	//----- nvinfo : EIATTR_VRC_CTA_INIT_COUNT
	.align		4
        /*0064*/ 	.byte	0x02, 0x4a
	.zero		1
	.zero		1


	//----- nvinfo : EIATTR_EXIT_INSTR_OFFSETS
	.align		4
        /*0068*/ 	.byte	0x04, 0x1c
        /*006a*/ 	.short	(.L_19 - .L_18)


	//   ....[0]....
.L_18:
        /*006c*/ 	.word	0x00000130


	//   ....[1]....
        /*0070*/ 	.word	0x00000440


	//----- nvinfo : EIATTR_CBANK_PARAM_SIZE
	.align		4
.L_19:
        /*0074*/ 	.byte	0x03, 0x19
        /*0076*/ 	.short	0x0028


	//----- nvinfo : EIATTR_PARAM_CBANK
	.align		4
        /*0078*/ 	.byte	0x04, 0x0a
        /*007a*/ 	.short	(.L_21 - .L_20)
	.align		4
.L_20:
        /*007c*/ 	.word	index@(.nv.constant0._Z15jacobi2D_kernelPdS_S_dl)
        /*0080*/ 	.short	0x0380
        /*0082*/ 	.short	0x0028


	//----- nvinfo : EIATTR_SW_WAR
	.align		4
.L_21:
        /*0084*/ 	.byte	0x04, 0x36
        /*0086*/ 	.short	(.L_23 - .L_22)
.L_22:
        /*0088*/ 	.word	0x00000008
.L_23:


//--------------------- .nv.callgraph             --------------------------
	.section	.nv.callgraph,"",@"SHT_CUDA_CALLGRAPH"
	.align	4
	.sectionentsize	8
	.align		4
        /*0000*/ 	.word	0x00000000
	.align		4
        /*0004*/ 	.word	0xffffffff
	.align		4
        /*0008*/ 	.word	0x00000000
	.align		4
        /*000c*/ 	.word	0xfffffffe
	.align		4
        /*0010*/ 	.word	0x00000000
	.align		4
        /*0014*/ 	.word	0xfffffffd
	.align		4
        /*0018*/ 	.word	0x00000000
	.align		4
        /*001c*/ 	.word	0xfffffffc


//--------------------- .text._Z15jacobi2D_kernelPdS_S_dl --------------------------
	.section	.text._Z15jacobi2D_kernelPdS_S_dl,"ax",@progbits
	.align	128
        .global         _Z15jacobi2D_kernelPdS_S_dl
        .type           _Z15jacobi2D_kernelPdS_S_dl,@function
        .size           _Z15jacobi2D_kernelPdS_S_dl,(.L_x_1 - _Z15jacobi2D_kernelPdS_S_dl)
        .other          _Z15jacobi2D_kernelPdS_S_dl,@"STO_CUDA_ENTRY STV_DEFAULT"
_Z15jacobi2D_kernelPdS_S_dl:
.text._Z15jacobi2D_kernelPdS_S_dl:
[----:B------:R-:W-:Y:S01]  /*0000*/  LDC R1, c[0x0][0x37c] ;  /* 0x0000df00ff017b82 */ /* 0x000fe20000000800 */
[----:B------:R-:W0:Y:S01]  /*0010*/  S2R R8, SR_CTAID.X ;  /* 0x0000000000087919 */ /* 0x000e220000002500 */
[----:B------:R-:W0:Y:S01]  /*0020*/  LDCU UR4, c[0x0][0x360] ;  /* 0x00006c00ff0477ac */ /* 0x000e220008000800 */
[----:B------:R-:W0:Y:S01]  /*0030*/  S2R R9, SR_TID.X ;  /* 0x0000000000097919 */ /* 0x000e220000002100 */
[----:B------:R-:W1:Y:S01]  /*0040*/  LDCU UR5, c[0x0][0x364] ;  /* 0x00006c80ff0577ac */ /* 0x000e620008000800 */
[----:B------:R-:W1:Y:S01]  /*0050*/  S2R R3, SR_CTAID.Y ;  /* 0x0000000000037919 */ /* 0x000e620000002600 */
[----:B------:R-:W2:Y:S01]  /*0060*/  LDCU.64 UR8, c[0x0][0x3a0] ;  /* 0x00007400ff0877ac */ /* 0x000ea20008000a00 */
[----:B------:R-:W1:Y:S01]  /*0070*/  S2R R0, SR_TID.Y ;  /* 0x0000000000007919 */ /* 0x000e620000002200 */
[----:B0-----:R-:W-:Y:S02]  /*0080*/  IMAD R8, R8, UR4, R9 ;  /* 0x0000000408087c24 */ /* 0x001fe4000f8e0209 */
[----:B-1----:R-:W-:-:S03]  /*0090*/  IMAD R3, R3, UR5, R0 ;  /* 0x0000000503037c24 */ /* 0x002fc6000f8e0200 */
[----:B------:R-:W-:Y:S02]  /*00a0*/  SHF.R.S32.HI R0, RZ, 0x1f, R8 ;  /* 0x0000001fff007819 */ /* 0x000fe40000011408 */
[----:B------:R-:W-:-:S04]  /*00b0*/  ISETP.GT.U32.AND P0, PT, R8, R3, PT ;  /* 0x000000030800720c */ /* 0x000fc80003f04070 */
[----:B------:R-:W-:-:S04]  /*00c0*/  ISETP.GT.AND.EX P0, PT, R0, RZ, PT, P0 ;  /* 0x000000ff0000720c */ /* 0x000fc80003f04300 */
[----:B------:R-:W-:Y:S02]  /*00d0*/  SEL R2, R8, R3, P0 ;  /* 0x0000000308027207 */ /* 0x000fe40000000000 */
[----:B------:R-:W-:Y:S02]  /*00e0*/  SEL R0, R0, RZ, P0 ;  /* 0x000000ff00007207 */ /* 0x000fe40000000000 */
[----:B--2---:R-:W-:-:S04]  /*00f0*/  ISETP.GT.U32.AND P0, PT, R2, UR8, PT ;  /* 0x0000000802007c0c */ /* 0x004fc8000bf04070 */
[----:B------:R-:W-:-:S04]  /*0100*/  ISETP.GT.AND.EX P0, PT, R0, UR9, PT, P0 ;  /* 0x0000000900007c0c */ /* 0x000fc8000bf04300 */
[----:B------:R-:W-:-:S04]  /*0110*/  ISETP.LT.OR P0, PT, R8, 0x1, P0 ;  /* 0x000000010800780c */ /* 0x000fc80000701670 */
[----:B------:R-:W-:-:S13]  /*0120*/  ISETP.EQ.OR P0, PT, R3, RZ, P0 ;  /* 0x000000ff0300720c */ /* 0x000fda0000702670 */
[----:B------:R-:W-:Y:S05]  /*0130*/  @P0 EXIT ;  /* 0x000000000000094d */ /* 0x000fea0003800000 */
[----:B------:R-:W-:Y:S01]  /*0140*/  UIADD3 UR6, UP0, UPT, UR8, 0x2, URZ ;  /* 0x0000000208067890 */ /* 0x000fe2000ff1e0ff */
[----:B------:R-:W-:Y:S01]  /*0150*/  IMAD.MOV.U32 R9, RZ, RZ, RZ ;  /* 0x000000ffff097224 */ /* 0x000fe200078e00ff */
[----:B------:R-:W0:Y:S01]  /*0160*/  LDCU.128 UR12, c[0x0][0x380] ;  /* 0x00007000ff0c77ac */ /* 0x000e220008000c00 */
[----:B------:R-:W-:Y:S02]  /*0170*/  VIADD R12, R8, 0xffffffff ;  /* 0xffffffff080c7836 */ /* 0x000fe40000000000 */
[----:B------:R-:W-:Y:S01]  /*0180*/  IMAD.MOV.U32 R13, RZ, RZ, RZ ;  /* 0x000000ffff0d7224 */ /* 0x000fe200078e00ff */
[----:B------:R-:W1:Y:S01]  /*0190*/  LDCU.64 UR10, c[0x0][0x390] ;  /* 0x00007200ff0a77ac */ /* 0x000e620008000a00 */
[----:B------:R-:W-:Y:S01]  /*01a0*/  IMAD.WIDE.U32 R4, R3, UR6, R8 ;  /* 0x0000000603047c25 */ /* 0x000fe2000f8e0008 */
[----:B------:R-:W-:-:S03]  /*01b0*/  UIADD3.X UR7, UPT, UPT, URZ, UR9, URZ, UP0, !UPT ;  /* 0x00000009ff077290 */ /* 0x000fc600087fe4ff */
[C---:B------:R-:W-:Y:S01]  /*01c0*/  IMAD.WIDE.U32 R12, R3.reuse, UR6, R12 ;  /* 0x00000006030c7c25 */ /* 0x040fe2000f8e000c */
[----:B------:R-:W2:Y:S03]  /*01d0*/  LDCU.64 UR4, c[0x0][0x358] ;  /* 0x00006b00ff0477ac */ /* 0x000ea60008000a00 */
[----:B------:R-:W-:Y:S02]  /*01e0*/  IMAD.SHL.U32 R2, R4, 0x8, RZ ;  /* 0x0000000804027824 */ /* 0x000fe400078e00ff */
[----:B------:R-:W-:-:S04]  /*01f0*/  IMAD R11, R3, UR7, RZ ;  /* 0x00000007030b7c24 */ /* 0x000fc8000f8e02ff */
[----:B------:R-:W-:Y:S02]  /*0200*/  IMAD.IADD R7, R5, 0x1, R11 ;  /* 0x0000000105077824 */ /* 0x000fe400078e020b */
[C---:B------:R-:W-:Y:S01]  /*0210*/  VIADD R5, R3.reuse, 0xffffffff ;  /* 0xffffffff03057836 */ /* 0x040fe20000000000 */
[----:B-1----:R-:W-:Y:S01]  /*0220*/  IADD3 R6, P0, PT, R2, UR10, RZ ;  /* 0x0000000a02067c10 */ /* 0x002fe2000ff1e0ff */
[----:B------:R-:W-:Y:S01]  /*0230*/  VIADD R3, R3, 0x1 ;  /* 0x0000000103037836 */ /* 0x000fe20000000000 */
[----:B------:R-:W-:Y:S01]  /*0240*/  SHF.L.U64.HI R0, R4, 0x3, R7 ;  /* 0x0000000304007819 */ /* 0x000fe20000010207 */
[----:B------:R-:W-:Y:S01]  /*0250*/  IMAD.IADD R7, R11, 0x1, R13 ;  /* 0x000000010b077824 */ /* 0x000fe200078e020d */
[----:B0-----:R-:W-:Y:S01]  /*0260*/  LEA R4, P1, R12, UR14, 0x3 ;  /* 0x0000000e0c047c11 */ /* 0x001fe2000f8218ff */
[----:B------:R-:W-:-:S04]  /*0270*/  IMAD.WIDE.U32 R10, R5, UR6, R8 ;  /* 0x00000006050a7c25 */ /* 0x000fc8000f8e0008 */
[----:B------:R-:W-:Y:S01]  /*0280*/  IMAD R13, R5, UR7, RZ ;  /* 0x00000007050d7c24 */ /* 0x000fe2000f8e02ff */
[----:B------:R-:W-:Y:S02]  /*0290*/  LEA.HI.X R5, R12, UR15, R7, 0x3, P1 ;  /* 0x0000000f0c057c11 */ /* 0x000fe400088f1c07 */
[----:B------:R-:W-:Y:S01]  /*02a0*/  IADD3.X R7, PT, PT, R0, UR11, RZ, P0, !PT ;  /* 0x0000000b00077c10 */ /* 0x000fe200087fe4ff */
[----:B------:R-:W-:Y:S01]  /*02b0*/  IMAD.IADD R11, R11, 0x1, R13 ;  /* 0x000000010b0b7824 */ /* 0x000fe200078e020d */
[C---:B------:R-:W-:Y:S02]  /*02c0*/  LEA R16, P0, R10.reuse, UR14, 0x3 ;  /* 0x0000000e0a107c11 */ /* 0x040fe4000f8018ff */
[----:B--2---:R-:W2:Y:S04]  /*02d0*/  LDG.E.64 R4, desc[UR4][R4.64] ;  /* 0x0000000404047981 */ /* 0x004ea8000c1e1b00 */
[----:B------:R-:W2:Y:S01]  /*02e0*/  LDG.E.64 R6, desc[UR4][R6.64] ;  /* 0x0000000406067981 */ /* 0x000ea2000c1e1b00 */
[----:B------:R-:W-:Y:S01]  /*02f0*/  LEA.HI.X R17, R10, UR15, R11, 0x3, P0 ;  /* 0x0000000f0a117c11 */ /* 0x000fe200080f1c0b */
[----:B------:R-:W-:Y:S01]  /*0300*/  IMAD.WIDE.U32 R10, R3, UR6, R8 ;  /* 0x00000006030a7c25 */ /* 0x000fe2000f8e0008 */
[----:B------:R-:W-:-:S03]  /*0310*/  IADD3 R12, P0, PT, R2, UR14, RZ ;  /* 0x0000000e020c7c10 */ /* 0x000fc6000ff1e0ff */
[----:B------:R-:W3:Y:S01]  /*0320*/  LDG.E.64 R8, desc[UR4][R16.64] ;  /* 0x0000000410087981 */ /* 0x000ee2000c1e1b00 */
[----:B------:R-:W-:Y:S01]  /*0330*/  IMAD R3, R3, UR7, RZ ;  /* 0x0000000703037c24 */ /* 0x000fe2000f8e02ff */
[----:B------:R-:W-:Y:S02]  /*0340*/  IADD3.X R13, PT, PT, R0, UR15, RZ, P0, !PT ;  /* 0x0000000f000d7c10 */ /* 0x000fe400087fe4ff */
[----:B------:R-:W-:Y:S01]  /*0350*/  LEA R14, P0, R10, UR14, 0x3 ;  /* 0x0000000e0a0e7c11 */ /* 0x000fe2000f8018ff */
[----:B------:R-:W-:-:S03]  /*0360*/  IMAD.IADD R3, R11, 0x1, R3 ;  /* 0x000000010b037824 */ /* 0x000fc600078e0203 */
[----:B------:R-:W4:Y:S02]  /*0370*/  LDG.E.64 R12, desc[UR4][R12.64+0x8] ;  /* 0x000008040c0c7981 */ /* 0x000f24000c1e1b00 */
[----:B------:R-:W-:Y:S02]  /*0380*/  LEA.HI.X R15, R10, UR15, R3, 0x3, P0 ;  /* 0x0000000f0a0f7c11 */ /* 0x000fe400080f1c03 */
[----:B------:R-:W0:Y:S04]  /*0390*/  LDC.64 R10, c[0x0][0x398] ;  /* 0x0000e600ff0a7b82 */ /* 0x000e280000000a00 */
[----:B------:R-:W5:Y:S01]  /*03a0*/  LDG.E.64 R14, desc[UR4][R14.64] ;  /* 0x000000040e0e7981 */ /* 0x000f62000c1e1b00 */
[----:B------:R-:W-:-:S04]  /*03b0*/  IADD3 R2, P0, PT, R2, UR12, RZ ;  /* 0x0000000c02027c10 */ /* 0x000fc8000ff1e0ff */
[----:B------:R-:W-:Y:S01]  /*03c0*/  IADD3.X R3, PT, PT, R0, UR13, RZ, P0, !PT ;  /* 0x0000000d00037c10 */ /* 0x000fe200087fe4ff */
[----:B0-----:R-:W-:-:S08]  /*03d0*/  DMUL R10, R10, R10 ;  /* 0x0000000a0a0a7228 */ /* 0x001fd00000000000 */
[----:B--2---:R-:W-:-:S08]  /*03e0*/  DFMA R4, R10, R6, R4 ;  /* 0x000000060a04722b */ /* 0x004fd00000000004 */
[----:B---3--:R-:W-:-:S08]  /*03f0*/  DADD R4, R4, R8 ;  /* 0x0000000004047229 */ /* 0x008fd00000000008 */
[----:B----4-:R-:W-:-:S08]  /*0400*/  DADD R4, R4, R12 ;  /* 0x0000000004047229 */ /* 0x010fd0000000000c */
[----:B-----5:R-:W-:-:S08]  /*0410*/  DADD R4, R4, R14 ;  /* 0x0000000004047229 */ /* 0x020fd0000000000e */
[----:B------:R-:W-:-:S07]  /*0420*/  DMUL R4, R4, 0.25 ;  /* 0x3fd0000004047828 */ /* 0x000fce0000000000 */
[----:B------:R-:W-:Y:S01]  /*0430*/  STG.E.64 desc[UR4][R2.64], R4 ;  /* 0x0000000402007986 */ /* 0x000fe2000c101b04 */
[----:B------:R-:W-:Y:S05]  /*0440*/  EXIT ;  /* 0x000000000000794d */ /* 0x000fea0003800000 */
.L_x_0:
[----:B------:R-:W-:-:S00]  /*0450*/  BRA `(.L_x_0) ;  /* 0xfffffffc00fc7947 */ /* 0x000fc0000383ffff */
[----:B------:R-:W-:-:S00]  /*0460*/  NOP ;  /* 0x0000000000007918 */ /* 0x000fc00000000000 */
        /* <DEDUP_REMOVED lines=9> */
.L_x_1:


//--------------------- .nv.shared.reserved.0     --------------------------
	.section	.nv.shared.reserved.0,"aw",@nobits
	.weak		__nv_reservedSMEM_offset_0_alias
	.size		__nv_reservedSMEM_offset_0_alias, 0, 64
	.other		__nv_reservedSMEM_offset_0_alias,@"STO_CUDA_RESERVED_SHARED STV_DEFAULT"
__nv_reservedSMEM_offset_0_alias:
	.zero		0
	.zero		64


//--------------------- .nv.constant0._Z15jacobi2D_kernelPdS_S_dl --------------------------
	.section	.nv.constant0._Z15jacobi2D_kernelPdS_S_dl,"a",@progbits
	.sectionflags	@""
	.align	4
.nv.constant0._Z15jacobi2D_kernelPdS_S_dl:
	.zero		936


//--------------------- SYMBOLS --------------------------

	.type		.nv.reservedSmem.offset0,@object
	.size		.nv.reservedSmem.offset0,0x4
